//
// Generated by NVIDIA NVVM Compiler
//
// Compiler Build ID: CL-36424714
// Cuda compilation tools, release 13.0, V13.0.88
// Based on NVVM 20.0.0
//

.version 9.0
.target sm_100
.address_size 64

	// .globl	_Z5sgemm6MatrixS_S_ffii

.visible .entry _Z5sgemm6MatrixS_S_ffii(
	.param .align 8 .b8 _Z5sgemm6MatrixS_S_ffii_param_0[16],
	.param .align 8 .b8 _Z5sgemm6MatrixS_S_ffii_param_1[16],
	.param .align 8 .b8 _Z5sgemm6MatrixS_S_ffii_param_2[16],
	.param .f32 _Z5sgemm6MatrixS_S_ffii_param_3,
	.param .f32 _Z5sgemm6MatrixS_S_ffii_param_4,
	.param .u32 _Z5sgemm6MatrixS_S_ffii_param_5,
	.param .u32 _Z5sgemm6MatrixS_S_ffii_param_6
)
{
	.reg .pred 	%p<5>;
	.reg .b32 	%r<18>;
	.reg .b32 	%f<12>;
	.reg .b64 	%rd<13>;

	ld.param.u64 	%rd1, [_Z5sgemm6MatrixS_S_ffii_param_0+8];
	ld.param.u64 	%rd2, [_Z5sgemm6MatrixS_S_ffii_param_1+8];
	ld.param.u64 	%rd3, [_Z5sgemm6MatrixS_S_ffii_param_2+8];
	ld.param.f32 	%f3, [_Z5sgemm6MatrixS_S_ffii_param_3];
	ld.param.f32 	%f4, [_Z5sgemm6MatrixS_S_ffii_param_4];
	ld.param.u32 	%r3, [_Z5sgemm6MatrixS_S_ffii_param_5];
	ld.param.u32 	%r4, [_Z5sgemm6MatrixS_S_ffii_param_6];
	mov.u32 	%r6, %ntid.x;
	mov.u32 	%r7, %ctaid.x;
	mov.u32 	%r8, %tid.x;
	mad.lo.s32 	%r1, %r6, %r7, %r8;
	mov.u32 	%r9, %ntid.y;
	mov.u32 	%r10, %ctaid.y;
	mov.u32 	%r11, %tid.y;
	mad.lo.s32 	%r12, %r9, %r10, %r11;
	mul.lo.s32 	%r2, %r3, %r12;
	setp.ge.s32 	%p1, %r1, %r3;
	setp.ge.s32 	%p2, %r12, %r4;
	or.pred  	%p3, %p1, %p2;
	@%p3 bra 	$L__BB0_4;
	setp.lt.s32 	%p4, %r3, 1;
	mov.f32 	%f11, 0f00000000;
	@%p4 bra 	$L__BB0_3;
	add.s32 	%r14, %r3, -1;
	add.s32 	%r15, %r14, %r2;
	cvta.to.global.u64 	%rd4, %rd1;
	mul.wide.u32 	%rd5, %r15, 4;
	add.s64 	%rd6, %rd4, %rd5;
	ld.global.f32 	%f6, [%rd6];
	mul.f32 	%f7, %f3, %f6;
	mad.lo.s32 	%r16, %r14, %r3, %r1;
	cvta.to.global.u64 	%rd7, %rd2;
	mul.wide.s32 	%rd8, %r16, 4;
	add.s64 	%rd9, %rd7, %rd8;
	ld.global.f32 	%f8, [%rd9];
	mul.f32 	%f11, %f7, %f8;
$L__BB0_3:
	add.s32 	%r17, %r2, %r1;
	cvta.to.global.u64 	%rd10, %rd3;
	mul.wide.s32 	%rd11, %r17, 4;
	add.s64 	%rd12, %rd10, %rd11;
	ld.global.f32 	%f9, [%rd12];
	fma.rn.f32 	%f10, %f4, %f9, %f11;
	st.global.f32 	[%rd12], %f10;
$L__BB0_4:
	ret;

}


// ===== COMPILED SASS (sm_100) =====

	.target	sm_100

	.elftype	@"ET_EXEC"


//--------------------- .note.nv.tkinfo           --------------------------
	.section	.note.nv.tkinfo,"",@"SHT_NOTE"
	.sectionflags	@"SHF_NOTE_NV_TKINFO"
	.tkinfo
        /*0018*/ 	.word	0x00000002
        /*0030*/ 	.string	""
        /*0030*/ 	.string	"ptxas"
        /*0030*/ 	.string	"Cuda compilation tools, release 13.0, V13.0.88"
        /*0030*/ 	.string	"Build cuda_13.0.r13.0/compiler.36424714_0"
        /*0030*/ 	.string	"-arch sm_100 -m 64 "



//--------------------- .note.nv.cuinfo           --------------------------
	.section	.note.nv.cuinfo,"",@"SHT_NOTE"
	.sectionflags	@"SHF_NOTE_NV_CUINFO"
        /*0018*/ 	.short	0x0002
        /*001a*/ 	.short	0x0064
        /*001c*/ 	.short	0x0082
	.zero		2


//--------------------- .nv.info                  --------------------------
	.section	.nv.info,"",@"SHT_CUDA_INFO"
	.align	4


	//----- nvinfo : EIATTR_REGCOUNT
	.align		4
        /*0000*/ 	.byte	0x04, 0x2f
        /*0002*/ 	.short	(.L_1 - .L_0)
	.align		4
.L_0:
        /*0004*/ 	.word	index@(_Z5sgemm6MatrixS_S_ffii)
        /*0008*/ 	.word	0x00000010


	//----- nvinfo : EIATTR_FRAME_SIZE
	.align		4
.L_1:
        /*000c*/ 	.byte	0x04, 0x11
        /*000e*/ 	.short	(.L_3 - .L_2)
	.align		4
.L_2:
        /*0010*/ 	.word	index@(_Z5sgemm6MatrixS_S_ffii)
        /*0014*/ 	.word	0x00000000


	//----- nvinfo : EIATTR_MIN_STACK_SIZE
	.align		4
.L_3:
        /*0018*/ 	.byte	0x04, 0x12
        /*001a*/ 	.short	(.L_5 - .L_4)
	.align		4
.L_4:
        /*001c*/ 	.word	index@(_Z5sgemm6MatrixS_S_ffii)
        /*0020*/ 	.word	0x00000000
.L_5:


//--------------------- .nv.compat                --------------------------
	.section	.nv.compat,"",@"SHT_CUDA_COMPAT_INFO"
	.align	4
        /*0000*/ 	.byte	0x02, 0x09, 0x00, 0x00, 0x02, 0x02, 0x01, 0x00, 0x02, 0x05, 0x05, 0x00, 0x03, 0x07, 0x01, 0x01
        /*0010*/ 	.byte	0x02, 0x03, 0x00, 0x00, 0x02, 0x06, 0x01, 0x00, 0x04, 0x0b, 0x08, 0x00, 0x09, 0x00, 0x00, 0x00
        /*0020*/ 	.byte	0x00, 0x00, 0x00, 0x00


//--------------------- .nv.info._Z5sgemm6MatrixS_S_ffii --------------------------
	.section	.nv.info._Z5sgemm6MatrixS_S_ffii,"",@"SHT_CUDA_INFO"
	.sectionflags	@""
	.align	4


	//----- nvinfo : EIATTR_CUDA_API_VERSION
	.align		4
        /*0000*/ 	.byte	0x04, 0x37
        /*0002*/ 	.short	(.L_7 - .L_6)
.L_6:
        /*0004*/ 	.word	0x00000082


	//----- nvinfo : EIATTR_KPARAM_INFO
	.align		4
.L_7:
        /*0008*/ 	.byte	0x04, 0x17
        /*000a*/ 	.short	(.L_9 - .L_8)
.L_8:
        /*000c*/ 	.word	0x00000000
        /*0010*/ 	.short	0x0006
        /*0012*/ 	.short	0x003c
        /*0014*/ 	.byte	0x00, 0xf0, 0x11, 0x00


	//----- nvinfo : EIATTR_KPARAM_INFO
	.align		4
.L_9:
        /*0018*/ 	.byte	0x04, 0x17
        /*001a*/ 	.short	(.L_11 - .L_10)
.L_10:
        /*001c*/ 	.word	0x00000000
        /*0020*/ 	.short	0x0005
        /*0022*/ 	.short	0x0038
        /*0024*/ 	.byte	0x00, 0xf0, 0x11, 0x00


	//----- nvinfo : EIATTR_KPARAM_INFO
	.align		4
.L_11:
        /*0028*/ 	.byte	0x04, 0x17
        /*002a*/ 	.short	(.L_13 - .L_12)
.L_12:
        /*002c*/ 	.word	0x00000000
        /*0030*/ 	.short	0x0004
        /*0032*/ 	.short	0x0034
        /*0034*/ 	.byte	0x00, 0xf0, 0x11, 0x00


	//----- nvinfo : EIATTR_KPARAM_INFO
	.align		4
.L_13:
        /*0038*/ 	.byte	0x04, 0x17
        /*003a*/ 	.short	(.L_15 - .L_14)
.L_14:
        /*003c*/ 	.word	0x00000000
        /*0040*/ 	.short	0x0003
        /*0042*/ 	.short	0x0030
        /*0044*/ 	.byte	0x00, 0xf0, 0x11, 0x00


	//----- nvinfo : EIATTR_KPARAM_INFO
	.align		4
.L_15:
        /*0048*/ 	.byte	0x04, 0x17
        /*004a*/ 	.short	(.L_17 - .L_16)
.L_16:
        /*004c*/ 	.word	0x00000000
        /*0050*/ 	.short	0x0002
        /*0052*/ 	.short	0x0020
        /*0054*/ 	.byte	0x00, 0xf0, 0x41, 0x00


	//----- nvinfo : EIATTR_KPARAM_INFO
	.align		4
.L_17:
        /*0058*/ 	.byte	0x04, 0x17
        /*005a*/ 	.short	(.L_19 - .L_18)
.L_18:
        /*005c*/ 	.word	0x00000000
        /*0060*/ 	.short	0x0001
        /*0062*/ 	.short	0x0010
        /*0064*/ 	.byte	0x00, 0xf0, 0x41, 0x00


	//----- nvinfo : EIATTR_KPARAM_INFO
	.align		4
.L_19:
        /*0068*/ 	.byte	0x04, 0x17
        /*006a*/ 	.short	(.L_21 - .L_20)
.L_20:
        /*006c*/ 	.word	0x00000000
        /*0070*/ 	.short	0x0000
        /*0072*/ 	.short	0x0000
        /*0074*/ 	.byte	0x00, 0xf0, 0x41, 0x00


	//----- nvinfo : EIATTR_SPARSE_MMA_MASK
	.align		4
.L_21:
        /*0078*/ 	.byte	0x03, 0x50
        /*007a*/ 	.short	0x0000


	//----- nvinfo : EIATTR_MAXREG_COUNT
	.align		4
        /*007c*/ 	.byte	0x03, 0x1b
        /*007e*/ 	.short	0x00ff


	//----- nvinfo : EIATTR_MERCURY_ISA_VERSION
	.align		4
        /*0080*/ 	.byte	0x03, 0x5f
        /*0082*/ 	.short	0x0101


	//----- nvinfo : EIATTR_VRC_CTA_INIT_COUNT
	.align		4
        /*0084*/ 	.byte	0x02, 0x4a
	.zero		1
	.zero		1


	//----- nvinfo : EIATTR_EXIT_INSTR_OFFSETS
	.align		4
        /*0088*/ 	.byte	0x04, 0x1c
        /*008a*/ 	.short	(.L_23 - .L_22)


	//   ....[0]....
.L_22:
        /*008c*/ 	.word	0x000000c0


	//   ....[1]....
        /*0090*/ 	.word	0x00000230


	//----- nvinfo : EIATTR_CBANK_PARAM_SIZE
	.align		4
.L_23:
        /*0094*/ 	.byte	0x03, 0x19
        /*0096*/ 	.short	0x0040


	//----- nvinfo : EIATTR_PARAM_CBANK
	.align		4
        /*0098*/ 	.byte	0x04, 0x0a
        /*009a*/ 	.short	(.L_25 - .L_24)
	.align		4
.L_24:
        /*009c*/ 	.word	index@(.nv.constant0._Z5sgemm6MatrixS_S_ffii)
        /*00a0*/ 	.short	0x0380
        /*00a2*/ 	.short	0x0040


	//----- nvinfo : EIATTR_SW_WAR
	.align		4
.L_25:
        /*00a4*/ 	.byte	0x04, 0x36
        /*00a6*/ 	.short	(.L_27 - .L_26)
.L_26:
        /*00a8*/ 	.word	0x00000008
.L_27:


//--------------------- .nv.callgraph             --------------------------
	.section	.nv.callgraph,"",@"SHT_CUDA_CALLGRAPH"
	.align	4
	.sectionentsize	8
	.align		4
        /*0000*/ 	.word	0x00000000
	.align		4
        /*0004*/ 	.word	0xffffffff
	.align		4
        /*0008*/ 	.word	0x00000000
	.align		4
        /*000c*/ 	.word	0xfffffffe
	.align		4
        /*0010*/ 	.word	0x00000000
	.align		4
        /*0014*/ 	.word	0xfffffffd
	.align		4
        /*0018*/ 	.word	0x00000000
	.align		4
        /*001c*/ 	.word	0xfffffffc


//--------------------- .text._Z5sgemm6MatrixS_S_ffii --------------------------
	.section	.text._Z5sgemm6MatrixS_S_ffii,"ax",@progbits
	.align	128
        .global         _Z5sgemm6MatrixS_S_ffii
        .type           _Z5sgemm6MatrixS_S_ffii,@function
        .size           _Z5sgemm6MatrixS_S_ffii,(.L_x_1 - _Z5sgemm6MatrixS_S_ffii)
        .other          _Z5sgemm6MatrixS_S_ffii,@"STO_CUDA_ENTRY STV_DEFAULT"
_Z5sgemm6MatrixS_S_ffii:
.text._Z5sgemm6MatrixS_S_ffii:
[----:B------:R-:W-:Y:S01]  /*0000*/  LDC R1, c[0x0][0x37c] ;  /* 0x0000df00ff017b82 */ /* 0x000fe20000000800 */
[----:B------:R-:W0:Y:S01]  /*0010*/  S2R R0, SR_CTAID.Y ;  /* 0x0000000000007919 */ /* 0x000e220000002600 */
[----:B------:R-:W1:Y:S06]  /*0020*/  LDCU UR4, c[0x0][0x360] ;  /* 0x00006c00ff0477ac */ /* 0x000e6c0008000800 */
[----:B------:R-:W2:Y:S01]  /*0030*/  LDC.64 R10, c[0x0][0x3b8] ;  /* 0x0000ee00ff0a7b82 */ /* 0x000ea20000000a00 */
[----:B------:R-:W0:Y:S01]  /*0040*/  S2R R3, SR_TID.Y ;  /* 0x0000000000037919 */ /* 0x000e220000002200 */
[----:B------:R-:W0:Y:S01]  /*0050*/  LDCU UR5, c[0x0][0x364] ;  /* 0x00006c80ff0577ac */ /* 0x000e220008000800 */
[----:B------:R-:W1:Y:S01]  /*0060*/  S2R R9, SR_CTAID.X ;  /* 0x0000000000097919 */ /* 0x000e620000002500 */
[----:B------:R-:W1:Y:S01]  /*0070*/  S2R R2, SR_TID.X ;  /* 0x0000000000027919 */ /* 0x000e620000002100 */
[----:B0-----:R-:W-:-:S05]  /*0080*/  IMAD R0, R0, UR5, R3 ;  /* 0x0000000500007c24 */ /* 0x001fca000f8e0203 */
[----:B--2---:R-:W-:Y:S01]  /*0090*/  ISETP.GE.AND P0, PT, R0, R11, PT ;  /* 0x0000000b0000720c */ /* 0x004fe20003f06270 */
[----:B-1----:R-:W-:-:S05]  /*00a0*/  IMAD R9, R9, UR4, R2 ;  /* 0x0000000409097c24 */ /* 0x002fca000f8e0202 */
[----:B------:R-:W-:-:S13]  /*00b0*/  ISETP.GE.OR P0, PT, R9, R10, P0 ;  /* 0x0000000a0900720c */ /* 0x000fda0000706670 */
[----:B------:R-:W-:Y:S05]  /*00c0*/  @P0 EXIT ;  /* 0x000000000000094d */ /* 0x000fea0003800000 */
[C---:B------:R-:W-:Y:S01]  /*00d0*/  ISETP.GE.AND P0, PT, R10.reuse, 0x1, PT ;  /* 0x000000010a00780c */ /* 0x040fe20003f06270 */
[----:B------:R-:W0:Y:S01]  /*00e0*/  LDC.64 R6, c[0x0][0x3a8] ;  /* 0x0000ea00ff067b82 */ /* 0x000e220000000a00 */
[----:B------:R-:W1:Y:S01]  /*00f0*/  LDCU.64 UR4, c[0x0][0x358] ;  /* 0x00006b00ff0477ac */ /* 0x000e620008000a00 */
[----:B------:R-:W2:Y:S10]  /*0100*/  LDCU UR6, c[0x0][0x3b4] ;  /* 0x00007680ff0677ac */ /* 0x000eb40008000800 */
[----:B------:R-:W3:Y:S01]  /*0110*/  @P0 LDC.64 R2, c[0x0][0x388] ;  /* 0x0000e200ff020b82 */ /* 0x000ee20000000a00 */
[----:B------:R-:W-:-:S05]  /*0120*/  @P0 IADD3 R11, PT, PT, R10, -0x1, RZ ;  /* 0xffffffff0a0b0810 */ /* 0x000fca0007ffe0ff */
[CC--:B------:R-:W-:Y:S02]  /*0130*/  @P0 IMAD R13, R0.reuse, R10.reuse, R11 ;  /* 0x0000000a000d0224 */ /* 0x0c0fe400078e020b */
[----:B------:R-:W4:Y:S01]  /*0140*/  @P0 LDC.64 R4, c[0x0][0x398] ;  /* 0x0000e600ff040b82 */ /* 0x000f220000000a00 */
[-CC-:B------:R-:W-:Y:S02]  /*0150*/  @P0 IMAD R11, R11, R10.reuse, R9.reuse ;  /* 0x0000000a0b0b0224 */ /* 0x180fe400078e0209 */
[----:B------:R-:W-:-:S04]  /*0160*/  IMAD R9, R0, R10, R9 ;  /* 0x0000000a00097224 */ /* 0x000fc800078e0209 */
[----:B0-----:R-:W-:-:S05]  /*0170*/  IMAD.WIDE R6, R9, 0x4, R6 ;  /* 0x0000000409067825 */ /* 0x001fca00078e0206 */
[----:B-1----:R-:W2:Y:S01]  /*0180*/  LDG.E R9, desc[UR4][R6.64] ;  /* 0x0000000406097981 */ /* 0x002ea2000c1e1900 */
[----:B---3--:R-:W-:-:S06]  /*0190*/  @P0 IMAD.WIDE.U32 R2, R13, 0x4, R2 ;  /* 0x000000040d020825 */ /* 0x008fcc00078e0002 */
[----:B------:R-:W3:Y:S01]  /*01a0*/  @P0 LDG.E R2, desc[UR4][R2.64] ;  /* 0x0000000402020981 */ /* 0x000ee2000c1e1900 */
[----:B----4-:R-:W-:Y:S02]  /*01b0*/  @P0 IMAD.WIDE R4, R11, 0x4, R4 ;  /* 0x000000040b040825 */ /* 0x010fe400078e0204 */
[----:B------:R-:W3:Y:S04]  /*01c0*/  @P0 LDC R11, c[0x0][0x3b0] ;  /* 0x0000ec00ff0b0b82 */ /* 0x000ee80000000800 */
[----:B------:R-:W4:Y:S01]  /*01d0*/  @P0 LDG.E R5, desc[UR4][R4.64] ;  /* 0x0000000404050981 */ /* 0x000f22000c1e1900 */
[----:B------:R-:W-:Y:S02]  /*01e0*/  HFMA2 R0, -RZ, RZ, 0, 0 ;  /* 0x00000000ff007431 */ /* 0x000fe400000001ff */
[----:B---3--:R-:W-:-:S04]  /*01f0*/  @P0 FMUL R8, R2, R11 ;  /* 0x0000000b02080220 */ /* 0x008fc80000400000 */
[----:B----4-:R-:W-:-:S04]  /*0200*/  @P0 FMUL R0, R8, R5 ;  /* 0x0000000508000220 */ /* 0x010fc80000400000 */
[----:B--2---:R-:W-:-:S05]  /*0210*/  FFMA R9, R9, UR6, R0 ;  /* 0x0000000609097c23 */ /* 0x004fca0008000000 */
[----:B------:R-:W-:Y:S01]  /*0220*/  STG.E desc[UR4][R6.64], R9 ;  /* 0x0000000906007986 */ /* 0x000fe2000c101904 */
[----:B------:R-:W-:Y:S05]  /*0230*/  EXIT ;  /* 0x000000000000794d */ /* 0x000fea0003800000 */
.L_x_0:
[----:B------:R-:W-:-:S00]  /*0240*/  BRA `(.L_x_0) ;  /* 0xfffffffc00fc7947 */ /* 0x000fc0000383ffff */
[----:B------:R-:W-:-:S00]  /*0250*/  NOP ;  /* 0x0000000000007918 */ /* 0x000fc00000000000 */
        /* <DEDUP_REMOVED lines=10> */
.L_x_1:


//--------------------- .nv.shared.reserved.0     --------------------------
	.section	.nv.shared.reserved.0,"aw",@nobits
	.weak		__nv_reservedSMEM_offset_0_alias
	.size		__nv_reservedSMEM_offset_0_alias, 0, 64
	.other		__nv_reservedSMEM_offset_0_alias,@"STO_CUDA_RESERVED_SHARED STV_DEFAULT"
__nv_reservedSMEM_offset_0_alias:
	.zero		0
	.zero		64


//--------------------- .nv.constant0._Z5sgemm6MatrixS_S_ffii --------------------------
	.section	.nv.constant0._Z5sgemm6MatrixS_S_ffii,"a",@progbits
	.sectionflags	@""
	.align	4
.nv.constant0._Z5sgemm6MatrixS_S_ffii:
	.zero		960


//--------------------- SYMBOLS --------------------------

	.type		.nv.reservedSmem.offset0,@object
	.size		.nv.reservedSmem.offset0,0x4
